	.headerflags	@"EF_CUDA_TEXMODE_UNIFIED EF_CUDA_64BIT_ADDRESS EF_CUDA_ACCELERATORS EF_CUDA_SM90 EF_CUDA_VIRTUAL_SM(EF_CUDA_SM90)"
	.elftype	@"ET_EXEC"


//--------------------- .nv.info                  --------------------------
	.section	.nv.info,"",@"SHT_CUDA_INFO"
	.align	4


	//----- nvinfo : EIATTR_REGCOUNT
	.align		4
        /*0000*/ 	.byte	0x04, 0x2f
        /*0002*/ 	.short	(.L_1 - .L_0)
	.align		4
.L_0:
        /*0004*/ 	.word	index@(triton_poi_fused_max_pool2d_with_indices_81)
        /*0008*/ 	.word	0x00000012


	//----- nvinfo : EIATTR_MIN_STACK_SIZE
	.align		4
.L_1:
        /*000c*/ 	.byte	0x04, 0x12
        /*000e*/ 	.short	(.L_3 - .L_2)
	.align		4
.L_2:
        /*0010*/ 	.word	index@(triton_poi_fused_max_pool2d_with_indices_81)
        /*0014*/ 	.word	0x00000000


	//----- nvinfo : EIATTR_FRAME_SIZE
	.align		4
.L_3:
        /*0018*/ 	.byte	0x04, 0x11
        /*001a*/ 	.short	(.L_5 - .L_4)
	.align		4
.L_4:
        /*001c*/ 	.word	index@(triton_poi_fused_max_pool2d_with_indices_81)
        /*0020*/ 	.word	0x00000000


	//----- nvinfo : EIATTR_MIN_STACK_SIZE
	.align		4
.L_5:
        /*0024*/ 	.byte	0x04, 0x12
        /*0026*/ 	.short	(.L_7 - .L_6)
	.align		4
.L_6:
        /*0028*/ 	.word	index@(triton_poi_fused_max_pool2d_with_indices_81)
        /*002c*/ 	.word	0x00000000
.L_7:


//--------------------- .nv.info.triton_poi_fused_max_pool2d_with_indices_81 --------------------------
	.section	.nv.info.triton_poi_fused_max_pool2d_with_indices_81,"",@"SHT_CUDA_INFO"
	.sectionflags	@""
	.align	4


	//----- nvinfo : EIATTR_CUDA_API_VERSION
	.align		4
        /*0000*/ 	.byte	0x04, 0x37
        /*0002*/ 	.short	(.L_9 - .L_8)
.L_8:
        /*0004*/ 	.word	0x0000007c


	//----- nvinfo : EIATTR_KPARAM_INFO
	.align		4
.L_9:
        /*0008*/ 	.byte	0x04, 0x17
        /*000a*/ 	.short	(.L_11 - .L_10)
.L_10:
        /*000c*/ 	.word	0x00000000
        /*0010*/ 	.short	0x0003
        /*0012*/ 	.short	0x0018
        /*0014*/ 	.byte	0x00, 0xf0, 0x11, 0x00


	//----- nvinfo : EIATTR_KPARAM_INFO
	.align		4
.L_11:
        /*0018*/ 	.byte	0x04, 0x17
        /*001a*/ 	.short	(.L_13 - .L_12)
.L_12:
        /*001c*/ 	.word	0x00000000
        /*0020*/ 	.short	0x0002
        /*0022*/ 	.short	0x0010
        /*0024*/ 	.byte	0x00, 0xf4, 0x21, 0x00


	//----- nvinfo : EIATTR_KPARAM_INFO
	.align		4
.L_13:
        /*0028*/ 	.byte	0x04, 0x17
        /*002a*/ 	.short	(.L_15 - .L_14)
.L_14:
        /*002c*/ 	.word	0x00000000
        /*0030*/ 	.short	0x0001
        /*0032*/ 	.short	0x0008
        /*0034*/ 	.byte	0x00, 0xf4, 0x21, 0x00


	//----- nvinfo : EIATTR_KPARAM_INFO
	.align		4
.L_15:
        /*0038*/ 	.byte	0x04, 0x17
        /*003a*/ 	.short	(.L_17 - .L_16)
.L_16:
        /*003c*/ 	.word	0x00000000
        /*0040*/ 	.short	0x0000
        /*0042*/ 	.short	0x0000
        /*0044*/ 	.byte	0x00, 0xf4, 0x21, 0x00


	//----- nvinfo : EIATTR_SPARSE_MMA_MASK
	.align		4
.L_17:
        /*0048*/ 	.byte	0x03, 0x50
        /*004a*/ 	.short	0x0000


	//----- nvinfo : EIATTR_MAXREG_COUNT
	.align		4
        /*004c*/ 	.byte	0x03, 0x1b
        /*004e*/ 	.short	0x00ff


	//----- nvinfo : EIATTR_EXIT_INSTR_OFFSETS
	.align		4
        /*0050*/ 	.byte	0x04, 0x1c
        /*0052*/ 	.short	(.L_19 - .L_18)


	//   ....[0]....
.L_18:
        /*0054*/ 	.word	0x00000290


	//----- nvinfo : EIATTR_REQNTID
	.align		4
.L_19:
        /*0058*/ 	.byte	0x04, 0x10
        /*005a*/ 	.short	(.L_21 - .L_20)
.L_20:
        /*005c*/ 	.word	0x00000080
        /*0060*/ 	.word	0x00000001
        /*0064*/ 	.word	0x00000001


	//----- nvinfo : EIATTR_CBANK_PARAM_SIZE
	.align		4
.L_21:
        /*0068*/ 	.byte	0x03, 0x19
        /*006a*/ 	.short	0x001c


	//----- nvinfo : EIATTR_PARAM_CBANK
	.align		4
        /*006c*/ 	.byte	0x04, 0x0a
        /*006e*/ 	.short	(.L_23 - .L_22)
	.align		4
.L_22:
        /*0070*/ 	.word	index@(.nv.constant0.triton_poi_fused_max_pool2d_with_indices_81)
        /*0074*/ 	.short	0x0210
        /*0076*/ 	.short	0x001c


	//----- nvinfo : EIATTR_SW_WAR
	.align		4
.L_23:
        /*0078*/ 	.byte	0x04, 0x36
        /*007a*/ 	.short	(.L_25 - .L_24)
.L_24:
        /*007c*/ 	.word	0x00000008
.L_25:


//--------------------- .nv.callgraph             --------------------------
	.section	.nv.callgraph,"",@"SHT_CUDA_CALLGRAPH"
	.align	4
	.sectionentsize	8
	.align		4
        /*0000*/ 	.word	0x00000000
	.align		4
        /*0004*/ 	.word	0xffffffff
	.align		4
        /*0008*/ 	.word	0x00000000
	.align		4
        /*000c*/ 	.word	0xfffffffe
	.align		4
        /*0010*/ 	.word	0x00000000
	.align		4
        /*0014*/ 	.word	0xfffffffd
	.align		4
        /*0018*/ 	.word	0x00000000
	.align		4
        /*001c*/ 	.word	0xfffffffc


//--------------------- .text.triton_poi_fused_max_pool2d_with_indices_81 --------------------------
	.section	.text.triton_poi_fused_max_pool2d_with_indices_81,"ax",@progbits
	.align	128
        .global         triton_poi_fused_max_pool2d_with_indices_81
        .type           triton_poi_fused_max_pool2d_with_indices_81,@function
        .size           triton_poi_fused_max_pool2d_with_indices_81,(.L_x_1 - triton_poi_fused_max_pool2d_with_indices_81)
        .other          triton_poi_fused_max_pool2d_with_indices_81,@"STO_CUDA_ENTRY STV_DEFAULT"
triton_poi_fused_max_pool2d_with_indices_81:
.text.triton_poi_fused_max_pool2d_with_indices_81:
[----:B------:R-:W-:Y:S01]  /*0000*/  LDC R1, c[0x0][0x28] ;  /* 0x00000a00ff017b82 */ /* 0x000fe20000000800 */
[----:B------:R-:W1:Y:S07]  /*0010*/  S2R R0, SR_TID.X ;  /* 0x0000000000007919 */ /* 0x000e6e0000002100 */
[----:B------:R-:W2:Y:S01]  /*0020*/  LDC.64 R2, c[0x0][0x210] ;  /* 0x00008400ff027b82 */ /* 0x000ea20000000a00 */
[----:B------:R-:W-:Y:S01]  /*0030*/  ULDC.64 UR4, c[0x0][0x208] ;  /* 0x0000820000047ab9 */ /* 0x000fe20000000a00 */
[----:B------:R-:W-:Y:S01]  /*0040*/  ULDC.64 UR6, c[0x0][0x220] ;  /* 0x0000880000067ab9 */ /* 0x000fe20000000a00 */
[----:B------:R-:W3:Y:S01]  /*0050*/  S2R R11, SR_CTAID.X ;  /* 0x00000000000b7919 */ /* 0x000ee20000002500 */
[----:B-1----:R-:W-:-:S05]  /*0060*/  LOP3.LUT R0, R0, 0x7f, RZ, 0xc0, !PT ;  /* 0x0000007f00007812 */ /* 0x002fca00078ec0ff */
[----:B---3--:R-:W-:-:S05]  /*0070*/  IMAD R11, R11, 0x80, R0 ;  /* 0x000000800b0b7824 */ /* 0x008fca00078e0200 */
[----:B------:R-:W-:-:S04]  /*0080*/  LEA.HI R0, R11, R11, RZ, 0x1 ;  /* 0x0000000b0b007211 */ /* 0x000fc800078f08ff */
[C---:B------:R-:W-:Y:S01]  /*0090*/  LOP3.LUT R4, R0.reuse, 0x7ffffffe, RZ, 0xc0, !PT ;  /* 0x7ffffffe00047812 */ /* 0x040fe200078ec0ff */
[----:B------:R-:W-:-:S04]  /*00a0*/  IMAD.SHL.U32 R0, R0, 0x4, RZ ;  /* 0x0000000400007824 */ /* 0x000fc800078e00ff */
[----:B------:R-:W-:Y:S01]  /*00b0*/  IMAD.IADD R4, R11, 0x1, -R4 ;  /* 0x000000010b047824 */ /* 0x000fe200078e0a04 */
[----:B------:R-:W-:-:S05]  /*00c0*/  LOP3.LUT R5, R0, 0xfffffff8, RZ, 0xc0, !PT ;  /* 0xfffffff800057812 */ /* 0x000fca00078ec0ff */
[----:B------:R-:W-:-:S04]  /*00d0*/  IMAD R9, R4, 0x2, R5 ;  /* 0x0000000204097824 */ /* 0x000fc800078e0205 */
[----:B--2---:R-:W-:-:S04]  /*00e0*/  IMAD.WIDE R4, R9, 0x4, R2 ;  /* 0x0000000409047825 */ /* 0x004fc800078e0202 */
[----:B------:R-:W-:Y:S01]  /*00f0*/  VIADD R7, R9, 0x4 ;  /* 0x0000000409077836 */ /* 0x000fe20000000000 */
[----:B------:R-:W2:Y:S04]  /*0100*/  LDG.E.EL R0, desc[UR4][R4.64] ;  /* 0x0000000404007981 */ /* 0x000ea8000c2e1900 */
[----:B------:R-:W2:Y:S01]  /*0110*/  LDG.E.EL R13, desc[UR4][R4.64+0x4] ;  /* 0x00000404040d7981 */ /* 0x000ea2000c2e1900 */
[----:B------:R-:W-:-:S04]  /*0120*/  IMAD.WIDE R6, R7, 0x4, R2 ;  /* 0x0000000407067825 */ /* 0x000fc800078e0202 */
[----:B------:R-:W-:Y:S01]  /*0130*/  VIADD R9, R9, 0x5 ;  /* 0x0000000509097836 */ /* 0x000fe20000000000 */
[----:B------:R-:W3:Y:S03]  /*0140*/  LDG.E.EL R10, desc[UR4][R6.64] ;  /* 0x00000004060a7981 */ /* 0x000ee6000c2e1900 */
[----:B------:R-:W-:Y:S02]  /*0150*/  IMAD.WIDE R2, R9, 0x4, R2 ;  /* 0x0000000409027825 */ /* 0x000fe400078e0202 */
[----:B------:R-:W1:Y:S03]  /*0160*/  LDC.64 R8, c[0x0][0x218] ;  /* 0x00008600ff087b82 */ /* 0x000e660000000a00 */
[----:B------:R1:W4:Y:S02]  /*0170*/  LDG.E.EL R15, desc[UR4][R2.64] ;  /* 0x00000004020f7981 */ /* 0x000324000c2e1900 */
[----:B-1----:R-:W-:Y:S01]  /*0180*/  IMAD.WIDE R2, R11, 0x4, R8 ;  /* 0x000000040b027825 */ /* 0x002fe200078e0208 */
[----:B--2---:R-:W-:-:S02]  /*0190*/  FSETP.GT.AND P0, PT, R13, R0, PT ;  /* 0x000000000d00720b */ /* 0x004fc40003f04000 */
[----:B------:R-:W-:Y:S02]  /*01a0*/  FSETP.NAN.AND P2, PT, R13, R13, PT ;  /* 0x0000000d0d00720b */ /* 0x000fe40003f48000 */
[----:B---3--:R-:W-:-:S09]  /*01b0*/  FSETP.NAN.AND P1, PT, R10, R10, PT ;  /* 0x0000000a0a00720b */ /* 0x008fd20003f28000 */
[----:B------:R-:W-:Y:S02]  /*01c0*/  @!P0 FSEL R13, R13, R0, P2 ;  /* 0x000000000d0d8208 */ /* 0x000fe40001000000 */
[----:B----4-:R-:W-:Y:S02]  /*01d0*/  FSETP.NAN.AND P3, PT, R15, R15, PT ;  /* 0x0000000f0f00720b */ /* 0x010fe40003f68000 */
[----:B------:R-:W-:Y:S02]  /*01e0*/  FSETP.GEU.AND P2, PT, R13, R10, PT ;  /* 0x0000000a0d00720b */ /* 0x000fe40003f4e000 */
[----:B------:R-:W-:Y:S02]  /*01f0*/  SEL R0, RZ, 0x1, !P0 ;  /* 0x00000001ff007807 */ /* 0x000fe40004000000 */
[----:B------:R-:W-:Y:S02]  /*0200*/  @!P1 FSEL R10, R10, R13, !P2 ;  /* 0x0000000d0a0a9208 */ /* 0x000fe40005000000 */
[----:B------:R-:W-:-:S02]  /*0210*/  IADD3 R4, P1, R11, UR6, RZ ;  /* 0x000000060b047c10 */ /* 0x000fc4000ff3e0ff */
[----:B------:R-:W-:Y:S02]  /*0220*/  FSETP.GEU.AND P0, PT, R10, R15, PT ;  /* 0x0000000f0a00720b */ /* 0x000fe40003f0e000 */
[----:B------:R-:W-:Y:S02]  /*0230*/  SEL R0, R0, 0x2, P2 ;  /* 0x0000000200007807 */ /* 0x000fe40001000000 */
[----:B------:R-:W-:Y:S02]  /*0240*/  @!P3 SEL R15, R15, R10, !P0 ;  /* 0x0000000a0f0fb207 */ /* 0x000fe40004000000 */
[----:B------:R-:W-:Y:S02]  /*0250*/  LEA.HI.X.SX32 R5, R11, UR7, 0x1, P1 ;  /* 0x000000070b057c11 */ /* 0x000fe400088f0eff */
[----:B------:R-:W-:Y:S01]  /*0260*/  SEL R7, R0, 0x3, P0 ;  /* 0x0000000300077807 */ /* 0x000fe20000000000 */
[----:B------:R-:W-:Y:S04]  /*0270*/  STG.E desc[UR4][R2.64], R15 ;  /* 0x0000000f02007986 */ /* 0x000fe8000c101904 */
[----:B------:R-:W-:Y:S01]  /*0280*/  STG.E.U8 desc[UR4][R4.64], R7 ;  /* 0x0000000704007986 */ /* 0x000fe2000c101104 */
[----:B------:R-:W-:Y:S05]  /*0290*/  EXIT ;  /* 0x000000000000794d */ /* 0x000fea0003800000 */
.L_x_0:
[----:B------:R-:W-:-:S00]  /*02a0*/  BRA `(.L_x_0) ;  /* 0xfffffffc00fc7947 */ /* 0x000fc0000383ffff */
[----:B------:R-:W-:-:S00]  /*02b0*/  NOP ;  /* 0x0000000000007918 */ /* 0x000fc00000000000 */
        /* <DEDUP_REMOVED lines=12> */
.L_x_1:


//--------------------- .nv.constant0.triton_poi_fused_max_pool2d_with_indices_81 --------------------------
	.section	.nv.constant0.triton_poi_fused_max_pool2d_with_indices_81,"a",@progbits
	.sectionflags	@""
	.align	4
.nv.constant0.triton_poi_fused_max_pool2d_with_indices_81:
	.zero		556
